//
// Generated by NVIDIA NVVM Compiler
//
// Compiler Build ID: CL-36424714
// Cuda compilation tools, release 13.0, V13.0.88
// Based on NVVM 20.0.0
//

.version 9.0
.target sm_100
.address_size 64

	// .globl	_Z10readMemoryPiiS_

.visible .entry _Z10readMemoryPiiS_(
	.param .u64 .ptr .align 1 _Z10readMemoryPiiS__param_0,
	.param .u32 _Z10readMemoryPiiS__param_1,
	.param .u64 .ptr .align 1 _Z10readMemoryPiiS__param_2
)
{
	.local .align 4 .b8 	__local_depot0[8];
	.reg .b64 	%SP;
	.reg .b64 	%SPL;
	.reg .pred 	%p<2>;
	.reg .b32 	%r<17>;
	.reg .b64 	%rd<15>;

	mov.u64 	%SPL, __local_depot0;
	ld.param.u64 	%rd1, [_Z10readMemoryPiiS__param_0];
	ld.param.u32 	%r2, [_Z10readMemoryPiiS__param_1];
	ld.param.u64 	%rd2, [_Z10readMemoryPiiS__param_2];
	mov.u32 	%r3, %tid.x;
	mov.u32 	%r4, %ctaid.x;
	mov.u32 	%r5, %ntid.x;
	mad.lo.s32 	%r1, %r4, %r5, %r3;
	setp.ge.s32 	%p1, %r1, %r2;
	@%p1 bra 	$L__BB0_2;
	cvta.to.global.u64 	%rd7, %rd1;
	cvta.to.global.u64 	%rd8, %rd2;
	// begin inline asm
	mov.u64 	%rd3, %clock64;
	// end inline asm
	cvt.u32.u64 	%r6, %rd3;
	mul.wide.s32 	%rd9, %r1, 4;
	add.s64 	%rd10, %rd7, %rd9;
	ld.global.u32 	%r7, [%rd10];
	add.u64 	%rd12, %SPL, 0;
	st.local.u32 	[%rd12], %r7;
	// begin inline asm
	mov.u64 	%rd4, %clock64;
	// end inline asm
	cvt.u32.u64 	%r8, %rd4;
	sub.s32 	%r9, %r8, %r6;
	st.global.u32 	[%rd8], %r9;
	// begin inline asm
	mov.u64 	%rd5, %clock64;
	// end inline asm
	cvt.u32.u64 	%r10, %rd5;
	ld.global.u32 	%r11, [%rd10];
	add.u64 	%rd14, %SPL, 4;
	st.local.u32 	[%rd14], %r11;
	// begin inline asm
	mov.u64 	%rd6, %clock64;
	// end inline asm
	cvt.u32.u64 	%r12, %rd6;
	sub.s32 	%r13, %r12, %r10;
	ld.local.u32 	%r14, [%rd12];
	ld.global.u32 	%r15, [%rd8];
	add.s32 	%r16, %r15, %r14;
	st.global.u32 	[%rd8], %r16;
	st.global.u32 	[%rd8+4], %r13;
$L__BB0_2:
	ret;

}


// ===== COMPILED SASS (sm_100) =====

	.target	sm_100

	.elftype	@"ET_EXEC"


//--------------------- .note.nv.tkinfo           --------------------------
	.section	.note.nv.tkinfo,"",@"SHT_NOTE"
	.sectionflags	@"SHF_NOTE_NV_TKINFO"
	.tkinfo
        /*0018*/ 	.word	0x00000002
        /*0030*/ 	.string	""
        /*0030*/ 	.string	"ptxas"
        /*0030*/ 	.string	"Cuda compilation tools, release 13.0, V13.0.88"
        /*0030*/ 	.string	"Build cuda_13.0.r13.0/compiler.36424714_0"
        /*0030*/ 	.string	"-arch sm_100 -m 64 "



//--------------------- .note.nv.cuinfo           --------------------------
	.section	.note.nv.cuinfo,"",@"SHT_NOTE"
	.sectionflags	@"SHF_NOTE_NV_CUINFO"
        /*0018*/ 	.short	0x0002
        /*001a*/ 	.short	0x0064
        /*001c*/ 	.short	0x0082
	.zero		2


//--------------------- .nv.info                  --------------------------
	.section	.nv.info,"",@"SHT_CUDA_INFO"
	.align	4


	//----- nvinfo : EIATTR_REGCOUNT
	.align		4
        /*0000*/ 	.byte	0x04, 0x2f
        /*0002*/ 	.short	(.L_1 - .L_0)
	.align		4
.L_0:
        /*0004*/ 	.word	index@(_Z10readMemoryPiiS_)
        /*0008*/ 	.word	0x0000000a


	//----- nvinfo : EIATTR_FRAME_SIZE
	.align		4
.L_1:
        /*000c*/ 	.byte	0x04, 0x11
        /*000e*/ 	.short	(.L_3 - .L_2)
	.align		4
.L_2:
        /*0010*/ 	.word	index@(_Z10readMemoryPiiS_)
        /*0014*/ 	.word	0x00000000


	//----- nvinfo : EIATTR_MIN_STACK_SIZE
	.align		4
.L_3:
        /*0018*/ 	.byte	0x04, 0x12
        /*001a*/ 	.short	(.L_5 - .L_4)
	.align		4
.L_4:
        /*001c*/ 	.word	index@(_Z10readMemoryPiiS_)
        /*0020*/ 	.word	0x00000000
.L_5:


//--------------------- .nv.compat                --------------------------
	.section	.nv.compat,"",@"SHT_CUDA_COMPAT_INFO"
	.align	4
        /*0000*/ 	.byte	0x02, 0x09, 0x00, 0x00, 0x02, 0x02, 0x01, 0x00, 0x02, 0x05, 0x05, 0x00, 0x03, 0x07, 0x01, 0x01
        /*0010*/ 	.byte	0x02, 0x03, 0x00, 0x00, 0x02, 0x06, 0x01, 0x00, 0x04, 0x0b, 0x08, 0x00, 0x09, 0x00, 0x00, 0x00
        /*0020*/ 	.byte	0x00, 0x00, 0x00, 0x00


//--------------------- .nv.info._Z10readMemoryPiiS_ --------------------------
	.section	.nv.info._Z10readMemoryPiiS_,"",@"SHT_CUDA_INFO"
	.sectionflags	@""
	.align	4


	//----- nvinfo : EIATTR_CUDA_API_VERSION
	.align		4
        /*0000*/ 	.byte	0x04, 0x37
        /*0002*/ 	.short	(.L_7 - .L_6)
.L_6:
        /*0004*/ 	.word	0x00000082


	//----- nvinfo : EIATTR_KPARAM_INFO
	.align		4
.L_7:
        /*0008*/ 	.byte	0x04, 0x17
        /*000a*/ 	.short	(.L_9 - .L_8)
.L_8:
        /*000c*/ 	.word	0x00000000
        /*0010*/ 	.short	0x0002
        /*0012*/ 	.short	0x0010
        /*0014*/ 	.byte	0x00, 0xf5, 0x21, 0x00


	//----- nvinfo : EIATTR_KPARAM_INFO
	.align		4
.L_9:
        /*0018*/ 	.byte	0x04, 0x17
        /*001a*/ 	.short	(.L_11 - .L_10)
.L_10:
        /*001c*/ 	.word	0x00000000
        /*0020*/ 	.short	0x0001
        /*0022*/ 	.short	0x0008
        /*0024*/ 	.byte	0x00, 0xf0, 0x11, 0x00


	//----- nvinfo : EIATTR_KPARAM_INFO
	.align		4
.L_11:
        /*0028*/ 	.byte	0x04, 0x17
        /*002a*/ 	.short	(.L_13 - .L_12)
.L_12:
        /*002c*/ 	.word	0x00000000
        /*0030*/ 	.short	0x0000
        /*0032*/ 	.short	0x0000
        /*0034*/ 	.byte	0x00, 0xf5, 0x21, 0x00


	//----- nvinfo : EIATTR_SPARSE_MMA_MASK
	.align		4
.L_13:
        /*0038*/ 	.byte	0x03, 0x50
        /*003a*/ 	.short	0x0000


	//----- nvinfo : EIATTR_MAXREG_COUNT
	.align		4
        /*003c*/ 	.byte	0x03, 0x1b
        /*003e*/ 	.short	0x00ff


	//----- nvinfo : EIATTR_MERCURY_ISA_VERSION
	.align		4
        /*0040*/ 	.byte	0x03, 0x5f
        /*0042*/ 	.short	0x0101


	//----- nvinfo : EIATTR_VRC_CTA_INIT_COUNT
	.align		4
        /*0044*/ 	.byte	0x02, 0x4a
	.zero		1
	.zero		1


	//----- nvinfo : EIATTR_EXIT_INSTR_OFFSETS
	.align		4
        /*0048*/ 	.byte	0x04, 0x1c
        /*004a*/ 	.short	(.L_15 - .L_14)


	//   ....[0]....
.L_14:
        /*004c*/ 	.word	0x00000070


	//   ....[1]....
        /*0050*/ 	.word	0x000001a0


	//----- nvinfo : EIATTR_CBANK_PARAM_SIZE
	.align		4
.L_15:
        /*0054*/ 	.byte	0x03, 0x19
        /*0056*/ 	.short	0x0018


	//----- nvinfo : EIATTR_PARAM_CBANK
	.align		4
        /*0058*/ 	.byte	0x04, 0x0a
        /*005a*/ 	.short	(.L_17 - .L_16)
	.align		4
.L_16:
        /*005c*/ 	.word	index@(.nv.constant0._Z10readMemoryPiiS_)
        /*0060*/ 	.short	0x0380
        /*0062*/ 	.short	0x0018


	//----- nvinfo : EIATTR_SW_WAR
	.align		4
.L_17:
        /*0064*/ 	.byte	0x04, 0x36
        /*0066*/ 	.short	(.L_19 - .L_18)
.L_18:
        /*0068*/ 	.word	0x00000008
.L_19:


//--------------------- .nv.callgraph             --------------------------
	.section	.nv.callgraph,"",@"SHT_CUDA_CALLGRAPH"
	.align	4
	.sectionentsize	8
	.align		4
        /*0000*/ 	.word	0x00000000
	.align		4
        /*0004*/ 	.word	0xffffffff
	.align		4
        /*0008*/ 	.word	0x00000000
	.align		4
        /*000c*/ 	.word	0xfffffffe
	.align		4
        /*0010*/ 	.word	0x00000000
	.align		4
        /*0014*/ 	.word	0xfffffffd
	.align		4
        /*0018*/ 	.word	0x00000000
	.align		4
        /*001c*/ 	.word	0xfffffffc


//--------------------- .text._Z10readMemoryPiiS_ --------------------------
	.section	.text._Z10readMemoryPiiS_,"ax",@progbits
	.align	128
        .global         _Z10readMemoryPiiS_
        .type           _Z10readMemoryPiiS_,@function
        .size           _Z10readMemoryPiiS_,(.L_x_1 - _Z10readMemoryPiiS_)
        .other          _Z10readMemoryPiiS_,@"STO_CUDA_ENTRY STV_DEFAULT"
_Z10readMemoryPiiS_:
.text._Z10readMemoryPiiS_:
[----:B------:R-:W-:Y:S01]  /*0000*/  LDC R1, c[0x0][0x37c] ;  /* 0x0000df00ff017b82 */ /* 0x000fe20000000800 */
[----:B------:R-:W0:Y:S07]  /*0010*/  S2R R5, SR_TID.X ;  /* 0x0000000000057919 */ /* 0x000e2e0000002100 */
[----:B------:R-:W0:Y:S01]  /*0020*/  S2UR UR4, SR_CTAID.X ;  /* 0x00000000000479c3 */ /* 0x000e220000002500 */
[----:B------:R-:W1:Y:S07]  /*0030*/  LDCU UR5, c[0x0][0x388] ;  /* 0x00007100ff0577ac */ /* 0x000e6e0008000800 */
[----:B------:R-:W0:Y:S02]  /*0040*/  LDC R0, c[0x0][0x360] ;  /* 0x0000d800ff007b82 */ /* 0x000e240000000800 */
[----:B0-----:R-:W-:-:S05]  /*0050*/  IMAD R5, R0, UR4, R5 ;  /* 0x0000000400057c24 */ /* 0x001fca000f8e0205 */
[----:B-1----:R-:W-:-:S13]  /*0060*/  ISETP.GE.AND P0, PT, R5, UR5, PT ;  /* 0x0000000505007c0c */ /* 0x002fda000bf06270 */
[----:B------:R-:W-:Y:S05]  /*0070*/  @P0 EXIT ;  /* 0x000000000000094d */ /* 0x000fea0003800000 */
[----:B------:R-:W0:Y:S01]  /*0080*/  LDCU.64 UR6, c[0x0][0x358] ;  /* 0x00006b00ff0677ac */ /* 0x000e220008000a00 */
[----:B------:R-:W-:Y:S01]  /*0090*/  NOP ;  /* 0x0000000000007918 */ /* 0x000fe20000000000 */
[----:B------:R-:W-:Y:S01]  /*00a0*/  S2UR UR4, SR_CLOCKLO ;  /* 0x00000000000479c3 */ /* 0x000fe20000005000 */
[----:B------:R-:W-:-:S07]  /*00b0*/  NOP ;  /* 0x0000000000007918 */ /* 0x000fce0000000000 */
[----:B------:R-:W1:Y:S02]  /*00c0*/  LDC.64 R2, c[0x0][0x380] ;  /* 0x0000e000ff027b82 */ /* 0x000e640000000a00 */
[----:B-1----:R-:W-:-:S05]  /*00d0*/  IMAD.WIDE R2, R5, 0x4, R2 ;  /* 0x0000000405027825 */ /* 0x002fca00078e0202 */
[----:B0-----:R0:W2:Y:S01]  /*00e0*/  LDG.E R0, desc[UR6][R2.64] ;  /* 0x0000000602007981 */ /* 0x0010a2000c1e1900 */
[----:B------:R-:W1:Y:S01]  /*00f0*/  S2UR UR5, SR_CLOCKLO ;  /* 0x00000000000579c3 */ /* 0x000e620000005000 */
[----:B------:R-:W-:-:S07]  /*0100*/  NOP ;  /* 0x0000000000007918 */ /* 0x000fce0000000000 */
[----:B0-----:R-:W0:Y:S01]  /*0110*/  LDC.64 R2, c[0x0][0x390] ;  /* 0x0000e400ff027b82 */ /* 0x001e220000000a00 */
[----:B-1----:R-:W-:-:S07]  /*0120*/  UIADD3 UR4, UPT, UPT, -UR4, UR5, URZ ;  /* 0x0000000504047290 */ /* 0x002fce000fffe1ff */
[----:B------:R-:W1:Y:S01]  /*0130*/  S2UR UR5, SR_CLOCKLO ;  /* 0x00000000000579c3 */ /* 0x000e620000005000 */
[----:B------:R-:W-:Y:S01]  /*0140*/  NOP ;  /* 0x0000000000007918 */ /* 0x000fe20000000000 */
[----:B------:R-:W-:Y:S02]  /*0150*/  CS2R.32 R5, SR_CLOCKLO ;  /* 0x0000000000057805 */ /* 0x000fe40000005000 */
[----:B--2---:R-:W-:Y:S02]  /*0160*/  IADD3 R7, PT, PT, R0, UR4, RZ ;  /* 0x0000000400077c10 */ /* 0x004fe4000fffe0ff */
[----:B-1----:R-:W-:-:S03]  /*0170*/  IADD3 R5, PT, PT, R5, -UR5, RZ ;  /* 0x8000000505057c10 */ /* 0x002fc6000fffe0ff */
[----:B0-----:R-:W-:Y:S04]  /*0180*/  STG.E desc[UR6][R2.64], R7 ;  /* 0x0000000702007986 */ /* 0x001fe8000c101906 */
[----:B------:R-:W-:Y:S01]  /*0190*/  STG.E desc[UR6][R2.64+0x4], R5 ;  /* 0x0000040502007986 */ /* 0x000fe2000c101906 */
[----:B------:R-:W-:Y:S05]  /*01a0*/  EXIT ;  /* 0x000000000000794d */ /* 0x000fea0003800000 */
.L_x_0:
[----:B------:R-:W-:-:S00]  /*01b0*/  BRA `(.L_x_0) ;  /* 0xfffffffc00fc7947 */ /* 0x000fc0000383ffff */
[----:B------:R-:W-:-:S00]  /*01c0*/  NOP ;  /* 0x0000000000007918 */ /* 0x000fc00000000000 */
        /* <DEDUP_REMOVED lines=11> */
.L_x_1:


//--------------------- .nv.shared.reserved.0     --------------------------
	.section	.nv.shared.reserved.0,"aw",@nobits
	.weak		__nv_reservedSMEM_offset_0_alias
	.size		__nv_reservedSMEM_offset_0_alias, 0, 64
	.other		__nv_reservedSMEM_offset_0_alias,@"STO_CUDA_RESERVED_SHARED STV_DEFAULT"
__nv_reservedSMEM_offset_0_alias:
	.zero		0
	.zero		64


//--------------------- .nv.constant0._Z10readMemoryPiiS_ --------------------------
	.section	.nv.constant0._Z10readMemoryPiiS_,"a",@progbits
	.sectionflags	@""
	.align	4
.nv.constant0._Z10readMemoryPiiS_:
	.zero		920


//--------------------- SYMBOLS --------------------------

	.type		.nv.reservedSmem.offset0,@object
	.size		.nv.reservedSmem.offset0,0x4
